//
// Generated by NVIDIA NVVM Compiler
//
// Compiler Build ID: CL-36424714
// Cuda compilation tools, release 13.0, V13.0.88
// Based on NVVM 20.0.0
//

.version 9.0
.target sm_100
.address_size 64

	// .globl	_Z20maxUtilizationKernelPfS_i
.global .align 4 .b8 __cudart_i2opi_f[24] = {65, 144, 67, 60, 153, 149, 98, 219, 192, 221, 52, 245, 209, 87, 39, 252, 41, 21, 68, 78, 110, 131, 249, 162};

.visible .entry _Z20maxUtilizationKernelPfS_i(
	.param .u64 .ptr .align 1 _Z20maxUtilizationKernelPfS_i_param_0,
	.param .u64 .ptr .align 1 _Z20maxUtilizationKernelPfS_i_param_1,
	.param .u32 _Z20maxUtilizationKernelPfS_i_param_2
)
{
	.local .align 4 .b8 	__local_depot0[28];
	.reg .b64 	%SP;
	.reg .b64 	%SPL;
	.reg .pred 	%p<10>;
	.reg .b32 	%r<41>;
	.reg .b32 	%f<43>;
	.reg .b64 	%rd<28>;
	.reg .b64 	%fd<3>;

	mov.u64 	%SPL, __local_depot0;
	ld.param.u64 	%rd11, [_Z20maxUtilizationKernelPfS_i_param_0];
	ld.param.u64 	%rd12, [_Z20maxUtilizationKernelPfS_i_param_1];
	ld.param.u32 	%r17, [_Z20maxUtilizationKernelPfS_i_param_2];
	add.u64 	%rd1, %SPL, 0;
	// begin inline asm
	mov.u64 	%rd13, %clock64;
	// end inline asm
	setp.lt.s32 	%p1, %r17, 1;
	@%p1 bra 	$L__BB0_11;
	cvta.to.global.u64 	%rd3, %rd11;
	mov.f32 	%f11, 0fBF121FB5;
	mul.rn.f32 	%f12, %f11, %f11;
	fma.rn.f32 	%f13, %f12, 0fBF121FB5, 0f00000000;
	fma.rn.f32 	%f14, %f12, 0fB94D4153, 0f3C0885E4;
	fma.rn.f32 	%f15, %f14, %f12, 0fBE2AAAA8;
	fma.rn.f32 	%f16, %f15, %f13, 0fBF121FB5;
	mov.f32 	%f41, 0f00000000;
	sub.f32 	%f1, %f41, %f16;
	mov.b32 	%r36, 0;
	mov.u64 	%rd15, __cudart_i2opi_f;
$L__BB0_2:
	cvt.rn.f32.u32 	%f17, %r36;
	add.f32 	%f3, %f17, 0f3F800000;
	mul.f32 	%f18, %f3, 0f3F22F983;
	cvt.rni.s32.f32 	%r40, %f18;
	cvt.rn.f32.s32 	%f19, %r40;
	fma.rn.f32 	%f20, %f19, 0fBFC90FDA, %f3;
	fma.rn.f32 	%f21, %f19, 0fB3A22168, %f20;
	fma.rn.f32 	%f42, %f19, 0fA7C234C5, %f21;
	abs.f32 	%f5, %f3;
	setp.ltu.f32 	%p2, %f5, 0f47CE4780;
	@%p2 bra 	$L__BB0_10;
	setp.neu.f32 	%p3, %f5, 0f7F800000;
	@%p3 bra 	$L__BB0_5;
	mov.f32 	%f24, 0f00000000;
	mul.rn.f32 	%f42, %f3, %f24;
	mov.b32 	%r40, 0;
	bra.uni 	$L__BB0_10;
$L__BB0_5:
	mov.b32 	%r3, %f3;
	shl.b32 	%r20, %r3, 8;
	or.b32  	%r4, %r20, -2147483648;
	mov.b64 	%rd27, 0;
	mov.b32 	%r37, 0;
	mov.u64 	%rd25, %rd15;
	mov.u64 	%rd26, %rd1;
$L__BB0_6:
	.pragma "nounroll";
	ld.global.nc.u32 	%r21, [%rd25];
	mad.wide.u32 	%rd17, %r21, %r4, %rd27;
	shr.u64 	%rd27, %rd17, 32;
	st.local.u32 	[%rd26], %rd17;
	add.s32 	%r37, %r37, 1;
	add.s64 	%rd26, %rd26, 4;
	add.s64 	%rd25, %rd25, 4;
	setp.ne.s32 	%p4, %r37, 6;
	@%p4 bra 	$L__BB0_6;
	shr.u32 	%r22, %r3, 23;
	st.local.u32 	[%rd1+24], %rd27;
	and.b32  	%r7, %r22, 31;
	add.s32 	%r23, %r22, -128;
	shr.u32 	%r24, %r23, 5;
	mul.wide.u32 	%rd18, %r24, 4;
	sub.s64 	%rd10, %rd1, %rd18;
	ld.local.u32 	%r38, [%rd10+24];
	ld.local.u32 	%r39, [%rd10+20];
	setp.eq.s32 	%p5, %r7, 0;
	@%p5 bra 	$L__BB0_9;
	shf.l.wrap.b32 	%r38, %r39, %r38, %r7;
	ld.local.u32 	%r25, [%rd10+16];
	shf.l.wrap.b32 	%r39, %r25, %r39, %r7;
$L__BB0_9:
	shr.u32 	%r26, %r38, 30;
	shf.l.wrap.b32 	%r27, %r39, %r38, 2;
	shl.b32 	%r28, %r39, 2;
	shr.u32 	%r29, %r27, 31;
	add.s32 	%r40, %r29, %r26;
	shr.s32 	%r30, %r27, 31;
	xor.b32  	%r31, %r30, %r27;
	xor.b32  	%r32, %r30, %r28;
	cvt.u64.u32 	%rd19, %r31;
	shl.b64 	%rd20, %rd19, 32;
	cvt.u64.u32 	%rd21, %r32;
	or.b64  	%rd22, %rd20, %rd21;
	cvt.rn.f64.s64 	%fd1, %rd22;
	mul.f64 	%fd2, %fd1, 0d3BF921FB54442D19;
	cvt.rn.f32.f64 	%f22, %fd2;
	neg.f32 	%f23, %f22;
	setp.lt.s32 	%p6, %r27, 0;
	selp.f32 	%f42, %f23, %f22, %p6;
$L__BB0_10:
	mul.rn.f32 	%f25, %f42, %f42;
	and.b32  	%r34, %r40, 1;
	setp.eq.b32 	%p7, %r34, 1;
	selp.f32 	%f26, 0f3F800000, %f42, %p7;
	fma.rn.f32 	%f27, %f25, %f26, 0f00000000;
	fma.rn.f32 	%f28, %f25, 0f37CBAC00, 0fBAB607ED;
	selp.f32 	%f29, %f28, 0fB94D4153, %p7;
	selp.f32 	%f30, 0f3D2AAABB, 0f3C0885E4, %p7;
	fma.rn.f32 	%f31, %f29, %f25, %f30;
	selp.f32 	%f32, 0fBEFFFFFF, 0fBE2AAAA8, %p7;
	fma.rn.f32 	%f33, %f31, %f25, %f32;
	fma.rn.f32 	%f34, %f33, %f27, %f26;
	and.b32  	%r35, %r40, 2;
	setp.eq.s32 	%p8, %r35, 0;
	mov.f32 	%f35, 0f00000000;
	sub.f32 	%f36, %f35, %f34;
	selp.f32 	%f37, %f34, %f36, %p8;
	fma.rn.f32 	%f41, %f1, %f37, %f41;
	st.global.f32 	[%rd3+4], %f41;
	add.s32 	%r36, %r36, 1;
	setp.ne.s32 	%p9, %r36, %r17;
	@%p9 bra 	$L__BB0_2;
$L__BB0_11:
	cvta.to.global.u64 	%rd24, %rd12;
	cvt.rn.f32.s64 	%f38, %rd13;
	// begin inline asm
	mov.u64 	%rd23, %clock64;
	// end inline asm
	cvt.rn.f32.s64 	%f39, %rd23;
	sub.f32 	%f40, %f39, %f38;
	st.global.f32 	[%rd24], %f40;
	ret;

}


// ===== COMPILED SASS (sm_100) =====

	.target	sm_100

	.elftype	@"ET_EXEC"


//--------------------- .note.nv.tkinfo           --------------------------
	.section	.note.nv.tkinfo,"",@"SHT_NOTE"
	.sectionflags	@"SHF_NOTE_NV_TKINFO"
	.tkinfo
        /*0018*/ 	.word	0x00000002
        /*0030*/ 	.string	""
        /*0030*/ 	.string	"ptxas"
        /*0030*/ 	.string	"Cuda compilation tools, release 13.0, V13.0.88"
        /*0030*/ 	.string	"Build cuda_13.0.r13.0/compiler.36424714_0"
        /*0030*/ 	.string	"-arch sm_100 -m 64 "



//--------------------- .note.nv.cuinfo           --------------------------
	.section	.note.nv.cuinfo,"",@"SHT_NOTE"
	.sectionflags	@"SHF_NOTE_NV_CUINFO"
        /*0018*/ 	.short	0x0002
        /*001a*/ 	.short	0x0064
        /*001c*/ 	.short	0x0082
	.zero		2


//--------------------- .nv.info                  --------------------------
	.section	.nv.info,"",@"SHT_CUDA_INFO"
	.align	4


	//----- nvinfo : EIATTR_REGCOUNT
	.align		4
        /*0000*/ 	.byte	0x04, 0x2f
        /*0002*/ 	.short	(.L_2 - .L_1)
	.align		4
.L_1:
        /*0004*/ 	.word	index@(_Z20maxUtilizationKernelPfS_i)
        /*0008*/ 	.word	0x00000017


	//----- nvinfo : EIATTR_FRAME_SIZE
	.align		4
.L_2:
        /*000c*/ 	.byte	0x04, 0x11
        /*000e*/ 	.short	(.L_4 - .L_3)
	.align		4
.L_3:
        /*0010*/ 	.word	index@(_Z20maxUtilizationKernelPfS_i)
        /*0014*/ 	.word	0x00000000


	//----- nvinfo : EIATTR_MIN_STACK_SIZE
	.align		4
.L_4:
        /*0018*/ 	.byte	0x04, 0x12
        /*001a*/ 	.short	(.L_6 - .L_5)
	.align		4
.L_5:
        /*001c*/ 	.word	index@(_Z20maxUtilizationKernelPfS_i)
        /*0020*/ 	.word	0x00000000
.L_6:


//--------------------- .nv.compat                --------------------------
	.section	.nv.compat,"",@"SHT_CUDA_COMPAT_INFO"
	.align	4
        /*0000*/ 	.byte	0x02, 0x09, 0x00, 0x00, 0x02, 0x02, 0x01, 0x00, 0x02, 0x05, 0x05, 0x00, 0x03, 0x07, 0x01, 0x01
        /*0010*/ 	.byte	0x02, 0x03, 0x00, 0x00, 0x02, 0x06, 0x01, 0x00, 0x04, 0x0b, 0x08, 0x00, 0x01, 0x00, 0x00, 0x00
        /*0020*/ 	.byte	0x00, 0x00, 0x00, 0x00


//--------------------- .nv.info._Z20maxUtilizationKernelPfS_i --------------------------
	.section	.nv.info._Z20maxUtilizationKernelPfS_i,"",@"SHT_CUDA_INFO"
	.sectionflags	@""
	.align	4


	//----- nvinfo : EIATTR_CUDA_API_VERSION
	.align		4
        /*0000*/ 	.byte	0x04, 0x37
        /*0002*/ 	.short	(.L_8 - .L_7)
.L_7:
        /*0004*/ 	.word	0x00000082


	//----- nvinfo : EIATTR_KPARAM_INFO
	.align		4
.L_8:
        /*0008*/ 	.byte	0x04, 0x17
        /*000a*/ 	.short	(.L_10 - .L_9)
.L_9:
        /*000c*/ 	.word	0x00000000
        /*0010*/ 	.short	0x0002
        /*0012*/ 	.short	0x0010
        /*0014*/ 	.byte	0x00, 0xf0, 0x11, 0x00


	//----- nvinfo : EIATTR_KPARAM_INFO
	.align		4
.L_10:
        /*0018*/ 	.byte	0x04, 0x17
        /*001a*/ 	.short	(.L_12 - .L_11)
.L_11:
        /*001c*/ 	.word	0x00000000
        /*0020*/ 	.short	0x0001
        /*0022*/ 	.short	0x0008
        /*0024*/ 	.byte	0x00, 0xf5, 0x21, 0x00


	//----- nvinfo : EIATTR_KPARAM_INFO
	.align		4
.L_12:
        /*0028*/ 	.byte	0x04, 0x17
        /*002a*/ 	.short	(.L_14 - .L_13)
.L_13:
        /*002c*/ 	.word	0x00000000
        /*0030*/ 	.short	0x0000
        /*0032*/ 	.short	0x0000
        /*0034*/ 	.byte	0x00, 0xf5, 0x21, 0x00


	//----- nvinfo : EIATTR_SPARSE_MMA_MASK
	.align		4
.L_14:
        /*0038*/ 	.byte	0x03, 0x50
        /*003a*/ 	.short	0x0000


	//----- nvinfo : EIATTR_MAXREG_COUNT
	.align		4
        /*003c*/ 	.byte	0x03, 0x1b
        /*003e*/ 	.short	0x00ff


	//----- nvinfo : EIATTR_MERCURY_ISA_VERSION
	.align		4
        /*0040*/ 	.byte	0x03, 0x5f
        /*0042*/ 	.short	0x0101


	//----- nvinfo : EIATTR_VRC_CTA_INIT_COUNT
	.align		4
        /*0044*/ 	.byte	0x02, 0x4a
	.zero		1
	.zero		1


	//----- nvinfo : EIATTR_EXIT_INSTR_OFFSETS
	.align		4
        /*0048*/ 	.byte	0x04, 0x1c
        /*004a*/ 	.short	(.L_16 - .L_15)


	//   ....[0]....
.L_15:
        /*004c*/ 	.word	0x00000900


	//----- nvinfo : EIATTR_CBANK_PARAM_SIZE
	.align		4
.L_16:
        /*0050*/ 	.byte	0x03, 0x19
        /*0052*/ 	.short	0x0014


	//----- nvinfo : EIATTR_PARAM_CBANK
	.align		4
        /*0054*/ 	.byte	0x04, 0x0a
        /*0056*/ 	.short	(.L_18 - .L_17)
	.align		4
.L_17:
        /*0058*/ 	.word	index@(.nv.constant0._Z20maxUtilizationKernelPfS_i)
        /*005c*/ 	.short	0x0380
        /*005e*/ 	.short	0x0014


	//----- nvinfo : EIATTR_SW_WAR
	.align		4
.L_18:
        /*0060*/ 	.byte	0x04, 0x36
        /*0062*/ 	.short	(.L_20 - .L_19)
.L_19:
        /*0064*/ 	.word	0x00000008
.L_20:


//--------------------- .nv.callgraph             --------------------------
	.section	.nv.callgraph,"",@"SHT_CUDA_CALLGRAPH"
	.align	4
	.sectionentsize	8
	.align		4
        /*0000*/ 	.word	0x00000000
	.align		4
        /*0004*/ 	.word	0xffffffff
	.align		4
        /*0008*/ 	.word	0x00000000
	.align		4
        /*000c*/ 	.word	0xfffffffe
	.align		4
        /*0010*/ 	.word	0x00000000
	.align		4
        /*0014*/ 	.word	0xfffffffd
	.align		4
        /*0018*/ 	.word	0x00000000
	.align		4
        /*001c*/ 	.word	0xfffffffc


//--------------------- .nv.constant4             --------------------------
	.section	.nv.constant4,"a",@progbits
	.align	8
	.align		8
.nv.constant4:
        /*0000*/ 	.dword	__cudart_i2opi_f


//--------------------- .text._Z20maxUtilizationKernelPfS_i --------------------------
	.section	.text._Z20maxUtilizationKernelPfS_i,"ax",@progbits
	.align	128
        .global         _Z20maxUtilizationKernelPfS_i
        .type           _Z20maxUtilizationKernelPfS_i,@function
        .size           _Z20maxUtilizationKernelPfS_i,(.L_x_6 - _Z20maxUtilizationKernelPfS_i)
        .other          _Z20maxUtilizationKernelPfS_i,@"STO_CUDA_ENTRY STV_DEFAULT"
_Z20maxUtilizationKernelPfS_i:
.text._Z20maxUtilizationKernelPfS_i:
[----:B------:R-:W-:Y:S01]  /*0000*/  LDC R1, c[0x0][0x37c] ;  /* 0x0000df00ff017b82 */ /* 0x000fe20000000800 */
[----:B------:R-:W0:Y:S01]  /*0010*/  LDCU.64 UR6, c[0x0][0x358] ;  /* 0x00006b00ff0677ac */ /* 0x000e220008000a00 */
[----:B------:R-:W-:Y:S01]  /*0020*/  NOP ;  /* 0x0000000000007918 */ /* 0x000fe20000000000 */
[----:B------:R-:W-:Y:S01]  /*0030*/  CS2R R2, SR_CLOCKLO ;  /* 0x0000000000027805 */ /* 0x000fe20000015000 */
[----:B------:R-:W1:Y:S02]  /*0040*/  LDCU UR4, c[0x0][0x390] ;  /* 0x00007200ff0477ac */ /* 0x000e640008000800 */
[----:B-1----:R-:W-:-:S09]  /*0050*/  UISETP.GE.AND UP0, UPT, UR4, 0x1, UPT ;  /* 0x000000010400788c */ /* 0x002fd2000bf06270 */
[----:B0-----:R-:W-:Y:S05]  /*0060*/  BRA.U !UP0, `(.L_x_0) ;  /* 0x00000009080c7547 */ /* 0x001fea000b800000 */
[----:B------:R-:W-:Y:S01]  /*0070*/  IMAD.MOV.U32 R5, RZ, RZ, 0x3ea6d05d ;  /* 0x3ea6d05dff057424 */ /* 0x000fe200078e00ff */
[----:B------:R-:W-:Y:S01]  /*0080*/  UMOV UR4, URZ ;  /* 0x000000ff00047c82 */ /* 0x000fe20008000000 */
[----:B------:R-:W-:Y:S02]  /*0090*/  IMAD.MOV.U32 R4, RZ, RZ, 0x394d4153 ;  /* 0x394d4153ff047424 */ /* 0x000fe400078e00ff */
[C---:B------:R-:W-:Y:S02]  /*00a0*/  FFMA R0, R5.reuse, -0.5707963109016418457, RZ ;  /* 0xbf121fb505007823 */ /* 0x040fe400000000ff */
[----:B------:R-:W-:-:S04]  /*00b0*/  FFMA R4, R5, -R4, 0.0083327032625675201416 ;  /* 0x3c0885e405047423 */ /* 0x000fc80000000804 */
[----:B------:R-:W-:Y:S01]  /*00c0*/  FFMA R5, R4, R5, -0.16666662693023681641 ;  /* 0xbe2aaaa804057423 */ /* 0x000fe20000000005 */
[----:B------:R-:W-:-:S03]  /*00d0*/  IMAD.MOV.U32 R4, RZ, RZ, RZ ;  /* 0x000000ffff047224 */ /* 0x000fc600078e00ff */
[----:B------:R-:W-:-:S04]  /*00e0*/  FFMA R5, R0, R5, -0.5707963109016418457 ;  /* 0xbf121fb500057423 */ /* 0x000fc80000000005 */
[----:B------:R-:W-:-:S07]  /*00f0*/  FADD R5, RZ, -R5 ;  /* 0x80000005ff057221 */ /* 0x000fce0000000000 */
.L_x_4:
[----:B------:R-:W-:-:S05]  /*0100*/  I2FP.F32.U32 R0, UR4 ;  /* 0x0000000400007c45 */ /* 0x000fca0008201000 */
[----:B------:R-:W-:-:S04]  /*0110*/  FADD R18, R0, 1 ;  /* 0x3f80000000127421 */ /* 0x000fc80000000000 */
[C---:B------:R-:W-:Y:S01]  /*0120*/  FMUL R0, R18.reuse, 0.63661974668502807617 ;  /* 0x3f22f98312007820 */ /* 0x040fe20000400000 */
[----:B------:R-:W-:-:S05]  /*0130*/  FSETP.GE.AND P0, PT, |R18|, 105615, PT ;  /* 0x47ce47801200780b */ /* 0x000fca0003f06200 */
[----:B0-----:R-:W0:Y:S02]  /*0140*/  F2I.NTZ R0, R0 ;  /* 0x0000000000007305 */ /* 0x001e240000203100 */
[----:B0-----:R-:W-:-:S05]  /*0150*/  I2FP.F32.S32 R7, R0 ;  /* 0x0000000000077245 */ /* 0x001fca0000201400 */
[----:B------:R-:W-:-:S04]  /*0160*/  FFMA R8, R7, -1.5707962512969970703, R18 ;  /* 0xbfc90fda07087823 */ /* 0x000fc80000000012 */
[----:B------:R-:W-:-:S04]  /*0170*/  FFMA R8, R7, -7.5497894158615963534e-08, R8 ;  /* 0xb3a2216807087823 */ /* 0x000fc80000000008 */
[----:B------:R-:W-:Y:S01]  /*0180*/  FFMA R7, R7, -5.3903029534742383927e-15, R8 ;  /* 0xa7c234c507077823 */ /* 0x000fe20000000008 */
[----:B------:R-:W-:Y:S06]  /*0190*/  @!P0 BRA `(.L_x_1) ;  /* 0x0000000400608947 */ /* 0x000fec0003800000 */
[----:B------:R-:W-:-:S13]  /*01a0*/  FSETP.NEU.AND P0, PT, |R18|, +INF , PT ;  /* 0x7f8000001200780b */ /* 0x000fda0003f0d200 */
[----:B------:R-:W-:Y:S01]  /*01b0*/  @!P0 FMUL R7, RZ, R18 ;  /* 0x00000012ff078220 */ /* 0x000fe20000400000 */
[----:B------:R-:W-:Y:S01]  /*01c0*/  @!P0 MOV R0, RZ ;  /* 0x000000ff00008202 */ /* 0x000fe20000000f00 */
[----:B------:R-:W-:Y:S06]  /*01d0*/  @!P0 BRA `(.L_x_1) ;  /* 0x0000000400508947 */ /* 0x000fec0003800000 */
[----:B------:R-:W-:Y:S02]  /*01e0*/  IMAD.SHL.U32 R7, R18, 0x100, RZ ;  /* 0x0000010012077824 */ /* 0x000fe400078e00ff */
[----:B------:R-:W-:Y:S02]  /*01f0*/  HFMA2 R20, -RZ, RZ, 0, 0 ;  /* 0x00000000ff147431 */ /* 0x000fe400000001ff */
[----:B------:R-:W-:Y:S01]  /*0200*/  IMAD.MOV.U32 R0, RZ, RZ, RZ ;  /* 0x000000ffff007224 */ /* 0x000fe200078e00ff */
[----:B------:R-:W0:Y:S01]  /*0210*/  LDCU.64 UR8, c[0x4][URZ] ;  /* 0x01000000ff0877ac */ /* 0x000e220008000a00 */
[----:B------:R-:W-:Y:S01]  /*0220*/  IMAD.MOV.U32 R17, RZ, RZ, RZ ;  /* 0x000000ffff117224 */ /* 0x000fe200078e00ff */
[----:B------:R-:W-:Y:S01]  /*0230*/  LOP3.LUT R19, R7, 0x80000000, RZ, 0xfc, !PT ;  /* 0x8000000007137812 */ /* 0x000fe200078efcff */
[----:B------:R-:W-:-:S06]  /*0240*/  UMOV UR5, URZ ;  /* 0x000000ff00057c82 */ /* 0x000fcc0008000000 */
.L_x_2:
[----:B0-----:R-:W-:Y:S02]  /*0250*/  IMAD.U32 R10, RZ, RZ, UR8 ;  /* 0x00000008ff0a7e24 */ /* 0x001fe4000f8e00ff */
[----:B------:R-:W-:-:S05]  /*0260*/  IMAD.U32 R11, RZ, RZ, UR9 ;  /* 0x00000009ff0b7e24 */ /* 0x000fca000f8e00ff */
[----:B------:R-:W2:Y:S01]  /*0270*/  LDG.E.CONSTANT R8, desc[UR6][R10.64] ;  /* 0x000000060a087981 */ /* 0x000ea2000c1e9900 */
[----:B------:R-:W-:Y:S01]  /*0280*/  UIADD3 UR5, UPT, UPT, UR5, 0x1, URZ ;  /* 0x0000000105057890 */ /* 0x000fe2000fffe0ff */
[C---:B------:R-:W-:Y:S01]  /*0290*/  ISETP.EQ.AND P0, PT, R20.reuse, RZ, PT ;  /* 0x000000ff1400720c */ /* 0x040fe20003f02270 */
[----:B------:R-:W-:Y:S01]  /*02a0*/  UIADD3 UR8, UP1, UPT, UR8, 0x4, URZ ;  /* 0x0000000408087890 */ /* 0x000fe2000ff3e0ff */
[C---:B------:R-:W-:Y:S01]  /*02b0*/  ISETP.EQ.AND P1, PT, R20.reuse, 0x4, PT ;  /* 0x000000041400780c */ /* 0x040fe20003f22270 */
[----:B------:R-:W-:Y:S01]  /*02c0*/  UISETP.NE.AND UP0, UPT, UR5, 0x6, UPT ;  /* 0x000000060500788c */ /* 0x000fe2000bf05270 */
[C---:B------:R-:W-:Y:S01]  /*02d0*/  ISETP.EQ.AND P2, PT, R20.reuse, 0x8, PT ;  /* 0x000000081400780c */ /* 0x040fe20003f42270 */
[----:B------:R-:W-:Y:S01]  /*02e0*/  UIADD3.X UR9, UPT, UPT, URZ, UR9, URZ, UP1, !UPT ;  /* 0x00000009ff097290 */ /* 0x000fe20008ffe4ff */
[C---:B------:R-:W-:Y:S02]  /*02f0*/  ISETP.EQ.AND P3, PT, R20.reuse, 0xc, PT ;  /* 0x0000000c1400780c */ /* 0x040fe40003f62270 */
[----:B------:R-:W-:-:S02]  /*0300*/  ISETP.EQ.AND P4, PT, R20, 0x10, PT ;  /* 0x000000101400780c */ /* 0x000fc40003f82270 */
[C---:B------:R-:W-:Y:S01]  /*0310*/  ISETP.EQ.AND P5, PT, R20.reuse, 0x14, PT ;  /* 0x000000141400780c */ /* 0x040fe20003fa2270 */
[----:B------:R-:W-:Y:S02]  /*0320*/  VIADD R20, R20, 0x4 ;  /* 0x0000000414147836 */ /* 0x000fe40000000000 */
[----:B--2---:R-:W-:-:S03]  /*0330*/  IMAD.WIDE.U32 R8, R8, R19, RZ ;  /* 0x0000001308087225 */ /* 0x004fc600078e00ff */
[----:B------:R-:W-:-:S04]  /*0340*/  IADD3 R7, P6, PT, R8, R0, RZ ;  /* 0x0000000008077210 */ /* 0x000fc80007fde0ff */
[-C--:B------:R-:W-:Y:S01]  /*0350*/  @P0 MOV R6, R7.reuse ;  /* 0x0000000700060202 */ /* 0x080fe20000000f00 */
[----:B------:R-:W-:Y:S01]  /*0360*/  IMAD.X R0, R9, 0x1, R17, P6 ;  /* 0x0000000109007824 */ /* 0x000fe200030e0611 */
[----:B------:R-:W-:Y:S01]  /*0370*/  @P4 MOV R15, R7 ;  /* 0x00000007000f4202 */ /* 0x000fe20000000f00 */
[--C-:B------:R-:W-:Y:S02]  /*0380*/  @P1 IMAD.MOV.U32 R12, RZ, RZ, R7.reuse ;  /* 0x000000ffff0c1224 */ /* 0x100fe400078e0007 */
[--C-:B------:R-:W-:Y:S02]  /*0390*/  @P2 IMAD.MOV.U32 R13, RZ, RZ, R7.reuse ;  /* 0x000000ffff0d2224 */ /* 0x100fe400078e0007 */
[--C-:B------:R-:W-:Y:S02]  /*03a0*/  @P3 IMAD.MOV.U32 R14, RZ, RZ, R7.reuse ;  /* 0x000000ffff0e3224 */ /* 0x100fe400078e0007 */
[----:B------:R-:W-:Y:S01]  /*03b0*/  @P5 IMAD.MOV.U32 R16, RZ, RZ, R7 ;  /* 0x000000ffff105224 */ /* 0x000fe200078e0007 */
[----:B------:R-:W-:Y:S06]  /*03c0*/  BRA.U UP0, `(.L_x_2) ;  /* 0xfffffffd00a07547 */ /* 0x000fec000b83ffff */
[----:B------:R-:W-:-:S04]  /*03d0*/  SHF.R.U32.HI R7, RZ, 0x17, R18 ;  /* 0x00000017ff077819 */ /* 0x000fc80000011612 */
[C---:B------:R-:W-:Y:S01]  /*03e0*/  LOP3.LUT P6, R18, R7.reuse, 0x1f, RZ, 0xc0, !PT ;  /* 0x0000001f07127812 */ /* 0x040fe200078cc0ff */
[----:B------:R-:W-:-:S05]  /*03f0*/  VIADD R8, R7, 0xffffff80 ;  /* 0xffffff8007087836 */ /* 0x000fca0000000000 */
[----:B------:R-:W-:-:S04]  /*0400*/  SHF.R.U32.HI R8, RZ, 0x5, R8 ;  /* 0x00000005ff087819 */ /* 0x000fc80000011608 */
[----:B------:R-:W-:-:S04]  /*0410*/  LEA R10, -R8, RZ, 0x2 ;  /* 0x000000ff080a7211 */ /* 0x000fc800078e11ff */
[C---:B------:R-:W-:Y:S02]  /*0420*/  ISETP.EQ.AND P3, PT, R10.reuse, -0x18, PT ;  /* 0xffffffe80a00780c */ /* 0x040fe40003f62270 */
[C---:B------:R-:W-:Y:S02]  /*0430*/  ISETP.EQ.AND P4, PT, R10.reuse, -0x14, PT ;  /* 0xffffffec0a00780c */ /* 0x040fe40003f82270 */
[C---:B------:R-:W-:Y:S02]  /*0440*/  ISETP.EQ.AND P2, PT, R10.reuse, -0x10, PT ;  /* 0xfffffff00a00780c */ /* 0x040fe40003f42270 */
[C---:B------:R-:W-:Y:S02]  /*0450*/  ISETP.EQ.AND P1, PT, R10.reuse, -0xc, PT ;  /* 0xfffffff40a00780c */ /* 0x040fe40003f22270 */
[C---:B------:R-:W-:Y:S02]  /*0460*/  ISETP.EQ.AND P0, PT, R10.reuse, -0x8, PT ;  /* 0xfffffff80a00780c */ /* 0x040fe40003f02270 */
[----:B------:R-:W-:-:S03]  /*0470*/  ISETP.EQ.AND P5, PT, R10, RZ, PT ;  /* 0x000000ff0a00720c */ /* 0x000fc60003fa2270 */
[--C-:B------:R-:W-:Y:S01]  /*0480*/  @P3 IMAD.MOV.U32 R8, RZ, RZ, R6.reuse ;  /* 0x000000ffff083224 */ /* 0x100fe200078e0006 */
[C---:B------:R-:W-:Y:S01]  /*0490*/  ISETP.EQ.AND P3, PT, R10.reuse, -0x4, PT ;  /* 0xfffffffc0a00780c */ /* 0x040fe20003f62270 */
[----:B------:R-:W-:Y:S02]  /*04a0*/  @P4 IMAD.MOV.U32 R9, RZ, RZ, R6 ;  /* 0x000000ffff094224 */ /* 0x000fe400078e0006 */
[----:B------:R-:W-:Y:S01]  /*04b0*/  @P4 IMAD.MOV.U32 R8, RZ, RZ, R12 ;  /* 0x000000ffff084224 */ /* 0x000fe200078e000c */
[----:B------:R-:W-:Y:S01]  /*04c0*/  ISETP.EQ.AND P4, PT, R10, 0x4, PT ;  /* 0x000000040a00780c */ /* 0x000fe20003f82270 */
[----:B------:R-:W-:Y:S01]  /*04d0*/  @P2 IMAD.MOV.U32 R8, RZ, RZ, R13 ;  /* 0x000000ffff082224 */ /* 0x000fe200078e000d */
[----:B------:R-:W-:Y:S01]  /*04e0*/  @P1 MOV R8, R14 ;  /* 0x0000000e00081202 */ /* 0x000fe20000000f00 */
[----:B------:R-:W-:Y:S01]  /*04f0*/  @P0 IMAD.MOV.U32 R8, RZ, RZ, R15 ;  /* 0x000000ffff080224 */ /* 0x000fe200078e000f */
[----:B------:R-:W-:Y:S01]  /*0500*/  @P2 MOV R9, R12 ;  /* 0x0000000c00092202 */ /* 0x000fe20000000f00 */
[----:B------:R-:W-:-:S02]  /*0510*/  @P1 IMAD.MOV.U32 R9, RZ, RZ, R13 ;  /* 0x000000ffff091224 */ /* 0x000fc400078e000d */
[----:B------:R-:W-:Y:S02]  /*0520*/  @P0 IMAD.MOV.U32 R9, RZ, RZ, R14 ;  /* 0x000000ffff090224 */ /* 0x000fe400078e000e */
[--C-:B------:R-:W-:Y:S01]  /*0530*/  @P3 IMAD.MOV.U32 R8, RZ, RZ, R16.reuse ;  /* 0x000000ffff083224 */ /* 0x100fe200078e0010 */
[----:B------:R-:W-:Y:S02]  /*0540*/  @P5 MOV R8, R0 ;  /* 0x0000000000085202 */ /* 0x000fe40000000f00 */
[----:B------:R-:W-:Y:S01]  /*0550*/  @P3 MOV R9, R15 ;  /* 0x0000000f00093202 */ /* 0x000fe20000000f00 */
[----:B------:R-:W-:Y:S02]  /*0560*/  @P5 IMAD.MOV.U32 R9, RZ, RZ, R16 ;  /* 0x000000ffff095224 */ /* 0x000fe400078e0010 */
[----:B------:R-:W-:Y:S02]  /*0570*/  @P4 IMAD.MOV.U32 R9, RZ, RZ, R0 ;  /* 0x000000ffff094224 */ /* 0x000fe400078e0000 */
[----:B------:R-:W-:Y:S01]  /*0580*/  IMAD.MOV.U32 R7, RZ, RZ, R8 ;  /* 0x000000ffff077224 */ /* 0x000fe200078e0008 */
[----:B------:R-:W-:Y:S06]  /*0590*/  @!P6 BRA `(.L_x_3) ;  /* 0x000000000028e947 */ /* 0x000fec0003800000 */
[----:B------:R-:W-:Y:S01]  /*05a0*/  @P2 MOV R8, R6 ;  /* 0x0000000600082202 */ /* 0x000fe20000000f00 */
[----:B------:R-:W-:Y:S01]  /*05b0*/  @P1 IMAD.MOV.U32 R8, RZ, RZ, R12 ;  /* 0x000000ffff081224 */ /* 0x000fe200078e000c */
[----:B------:R-:W-:Y:S01]  /*05c0*/  SHF.L.W.U32.HI R7, R9, R18, R7 ;  /* 0x0000001209077219 */ /* 0x000fe20000010e07 */
[----:B------:R-:W-:Y:S01]  /*05d0*/  @P0 IMAD.MOV.U32 R8, RZ, RZ, R13 ;  /* 0x000000ffff080224 */ /* 0x000fe200078e000d */
[----:B------:R-:W-:Y:S02]  /*05e0*/  ISETP.EQ.AND P0, PT, R10, 0x8, PT ;  /* 0x000000080a00780c */ /* 0x000fe40003f02270 */
[----:B------:R-:W-:Y:S01]  /*05f0*/  @P3 MOV R8, R14 ;  /* 0x0000000e00083202 */ /* 0x000fe20000000f00 */
[----:B------:R-:W-:Y:S02]  /*0600*/  @P5 IMAD.MOV.U32 R8, RZ, RZ, R15 ;  /* 0x000000ffff085224 */ /* 0x000fe400078e000f */
[----:B------:R-:W-:-:S08]  /*0610*/  @P4 IMAD.MOV.U32 R8, RZ, RZ, R16 ;  /* 0x000000ffff084224 */ /* 0x000fd000078e0010 */
[----:B------:R-:W-:-:S04]  /*0620*/  @P0 MOV R8, R0 ;  /* 0x0000000000080202 */ /* 0x000fc80000000f00 */
[----:B------:R-:W-:-:S07]  /*0630*/  SHF.L.W.U32.HI R9, R8, R18, R9 ;  /* 0x0000001208097219 */ /* 0x000fce0000010e09 */
.L_x_3:
[C---:B------:R-:W-:Y:S01]  /*0640*/  SHF.L.W.U32.HI R17, R9.reuse, 0x2, R7 ;  /* 0x0000000209117819 */ /* 0x040fe20000010e07 */
[----:B------:R-:W-:Y:S01]  /*0650*/  IMAD.SHL.U32 R9, R9, 0x4, RZ ;  /* 0x0000000409097824 */ /* 0x000fe200078e00ff */
[----:B------:R-:W-:Y:S01]  /*0660*/  UMOV UR8, 0x54442d19 ;  /* 0x54442d1900087882 */ /* 0x000fe20000000000 */
[----:B------:R-:W-:Y:S01]  /*0670*/  UMOV UR9, 0x3bf921fb ;  /* 0x3bf921fb00097882 */ /* 0x000fe20000000000 */
[----:B------:R-:W-:Y:S02]  /*0680*/  SHF.R.S32.HI R0, RZ, 0x1f, R17 ;  /* 0x0000001fff007819 */ /* 0x000fe40000011411 */
[----:B------:R-:W-:Y:S02]  /*0690*/  ISETP.GE.AND P0, PT, R17, RZ, PT ;  /* 0x000000ff1100720c */ /* 0x000fe40003f06270 */
[C---:B------:R-:W-:Y:S02]  /*06a0*/  LOP3.LUT R10, R0.reuse, R9, RZ, 0x3c, !PT ;  /* 0x00000009000a7212 */ /* 0x040fe400078e3cff */
[----:B------:R-:W-:-:S02]  /*06b0*/  LOP3.LUT R11, R0, R17, RZ, 0x3c, !PT ;  /* 0x00000011000b7212 */ /* 0x000fc400078e3cff */
[----:B------:R-:W-:Y:S02]  /*06c0*/  SHF.R.U32.HI R0, RZ, 0x1e, R7 ;  /* 0x0000001eff007819 */ /* 0x000fe40000011607 */
[----:B------:R-:W0:Y:S02]  /*06d0*/  I2F.F64.S64 R8, R10 ;  /* 0x0000000a00087312 */ /* 0x000e240000301c00 */
[----:B------:R-:W-:Y:S01]  /*06e0*/  LEA.HI R0, R17, R0, RZ, 0x1 ;  /* 0x0000000011007211 */ /* 0x000fe200078f08ff */
[----:B0-----:R-:W-:-:S10]  /*06f0*/  DMUL R8, R8, UR8 ;  /* 0x0000000808087c28 */ /* 0x001fd40008000000 */
[----:B------:R-:W0:Y:S02]  /*0700*/  F2F.F32.F64 R8, R8 ;  /* 0x0000000800087310 */ /* 0x000e240000301000 */
[----:B0-----:R-:W-:-:S07]  /*0710*/  FSEL R7, -R8, R8, !P0 ;  /* 0x0000000808077208 */ /* 0x001fce0004000100 */
.L_x_1:
[----:B------:R-:W-:Y:S02]  /*0720*/  IMAD.MOV.U32 R8, RZ, RZ, 0x37cbac00 ;  /* 0x37cbac00ff087424 */ /* 0x000fe400078e00ff */
[----:B------:R-:W-:Y:S01]  /*0730*/  FMUL R11, R7, R7 ;  /* 0x00000007070b7220 */ /* 0x000fe20000400000 */
[C---:B------:R-:W-:Y:S01]  /*0740*/  LOP3.LUT R9, R0.reuse, 0x1, RZ, 0xc0, !PT ;  /* 0x0000000100097812 */ /* 0x040fe200078ec0ff */
[----:B------:R-:W-:Y:S01]  /*0750*/  IMAD.MOV.U32 R18, RZ, RZ, 0x3effffff ;  /* 0x3effffffff127424 */ /* 0x000fe200078e00ff */
[----:B------:R-:W-:Y:S01]  /*0760*/  MOV R10, 0x3d2aaabb ;  /* 0x3d2aaabb000a7802 */ /* 0x000fe20000000f00 */
[----:B------:R-:W-:Y:S01]  /*0770*/  FFMA R8, R11, R8, -0.0013887860113754868507 ;  /* 0xbab607ed0b087423 */ /* 0x000fe20000000008 */
[----:B------:R-:W-:Y:S01]  /*0780*/  ISETP.NE.U32.AND P0, PT, R9, 0x1, PT ;  /* 0x000000010900780c */ /* 0x000fe20003f05070 */
[----:B------:R-:W0:Y:S01]  /*0790*/  LDCU UR5, c[0x0][0x390] ;  /* 0x00007200ff0577ac */ /* 0x000e220008000800 */
[----:B------:R-:W-:Y:S02]  /*07a0*/  LOP3.LUT P1, RZ, R0, 0x2, RZ, 0xc0, !PT ;  /* 0x0000000200ff7812 */ /* 0x000fe4000782c0ff */
[----:B------:R-:W-:Y:S01]  /*07b0*/  FSEL R8, R8, -0.00019574658654164522886, !P0 ;  /* 0xb94d415308087808 */ /* 0x000fe20004000000 */
[----:B------:R-:W-:Y:S01]  /*07c0*/  UIADD3 UR4, UPT, UPT, UR4, 0x1, URZ ;  /* 0x0000000104047890 */ /* 0x000fe2000fffe0ff */
[----:B------:R-:W-:-:S02]  /*07d0*/  FSEL R10, R10, 0.0083327032625675201416, !P0 ;  /* 0x3c0885e40a0a7808 */ /* 0x000fc40004000000 */
[----:B------:R-:W-:Y:S02]  /*07e0*/  FSEL R18, -R18, -0.16666662693023681641, !P0 ;  /* 0xbe2aaaa812127808 */ /* 0x000fe40004000100 */
[----:B------:R-:W-:Y:S01]  /*07f0*/  FSEL R0, R7, 1, P0 ;  /* 0x3f80000007007808 */ /* 0x000fe20000000000 */
[C---:B------:R-:W-:Y:S02]  /*0800*/  FFMA R10, R11.reuse, R8, R10 ;  /* 0x000000080b0a7223 */ /* 0x040fe4000000000a */
[----:B------:R-:W1:Y:S02]  /*0810*/  LDC.64 R8, c[0x0][0x380] ;  /* 0x0000e000ff087b82 */ /* 0x000e640000000a00 */
[C---:B------:R-:W-:Y:S01]  /*0820*/  FFMA R10, R11.reuse, R10, R18 ;  /* 0x0000000a0b0a7223 */ /* 0x040fe20000000012 */
[----:B------:R-:W-:Y:S01]  /*0830*/  FFMA R11, R11, R0, RZ ;  /* 0x000000000b0b7223 */ /* 0x000fe200000000ff */
[----:B0-----:R-:W-:-:S03]  /*0840*/  UISETP.NE.AND UP0, UPT, UR4, UR5, UPT ;  /* 0x000000050400728c */ /* 0x001fc6000bf05270 */
[----:B------:R-:W-:-:S04]  /*0850*/  FFMA R0, R11, R10, R0 ;  /* 0x0000000a0b007223 */ /* 0x000fc80000000000 */
[----:B------:R-:W-:-:S04]  /*0860*/  @P1 FADD R0, RZ, -R0 ;  /* 0x80000000ff001221 */ /* 0x000fc80000000000 */
[----:B------:R-:W-:-:S05]  /*0870*/  FFMA R4, R5, R0, R4 ;  /* 0x0000000005047223 */ /* 0x000fca0000000004 */
[----:B-1----:R0:W-:Y:S01]  /*0880*/  STG.E desc[UR6][R8.64+0x4], R4 ;  /* 0x0000040408007986 */ /* 0x0021e2000c101906 */
[----:B------:R-:W-:Y:S05]  /*0890*/  BRA.U UP0, `(.L_x_4) ;  /* 0xfffffff900187547 */ /* 0x000fea000b83ffff */
.L_x_0:
[----:B------:R1:W-:Y:S01]  /*08a0*/  I2F.S64 R0, R2 ;  /* 0x0000000200007312 */ /* 0x0003e20000301400 */
[----:B0-----:R-:W-:Y:S01]  /*08b0*/  CS2R R4, SR_CLOCKLO ;  /* 0x0000000000047805 */ /* 0x001fe20000015000 */
[----:B-1----:R-:W0:Y:S06]  /*08c0*/  LDC.64 R2, c[0x0][0x388] ;  /* 0x0000e200ff027b82 */ /* 0x002e2c0000000a00 */
[----:B------:R-:W1:Y:S02]  /*08d0*/  I2F.S64 R5, R4 ;  /* 0x0000000400057312 */ /* 0x000e640000301400 */
[----:B-1----:R-:W-:-:S05]  /*08e0*/  FADD R7, -R0, R5 ;  /* 0x0000000500077221 */ /* 0x002fca0000000100 */
[----:B0-----:R-:W-:Y:S01]  /*08f0*/  STG.E desc[UR6][R2.64], R7 ;  /* 0x0000000702007986 */ /* 0x001fe2000c101906 */
[----:B------:R-:W-:Y:S05]  /*0900*/  EXIT ;  /* 0x000000000000794d */ /* 0x000fea0003800000 */
.L_x_5:
[----:B------:R-:W-:-:S00]  /*0910*/  BRA `(.L_x_5) ;  /* 0xfffffffc00fc7947 */ /* 0x000fc0000383ffff */
[----:B------:R-:W-:-:S00]  /*0920*/  NOP ;  /* 0x0000000000007918 */ /* 0x000fc00000000000 */
        /* <DEDUP_REMOVED lines=13> */
.L_x_6:


//--------------------- .nv.global.init           --------------------------
	.section	.nv.global.init,"aw",@progbits
	.align	4
.nv.global.init:
	.type		__cudart_i2opi_f,@object
	.size		__cudart_i2opi_f,(.L_0 - __cudart_i2opi_f)
__cudart_i2opi_f:
        /*0000*/ 	.byte	0x41, 0x90, 0x43, 0x3c, 0x99, 0x95, 0x62, 0xdb, 0xc0, 0xdd, 0x34, 0xf5, 0xd1, 0x57, 0x27, 0xfc
        /*0010*/ 	.byte	0x29, 0x15, 0x44, 0x4e, 0x6e, 0x83, 0xf9, 0xa2
.L_0:


//--------------------- .nv.shared.reserved.0     --------------------------
	.section	.nv.shared.reserved.0,"aw",@nobits
	.weak		__nv_reservedSMEM_offset_0_alias
	.size		__nv_reservedSMEM_offset_0_alias, 0, 64
	.other		__nv_reservedSMEM_offset_0_alias,@"STO_CUDA_RESERVED_SHARED STV_DEFAULT"
__nv_reservedSMEM_offset_0_alias:
	.zero		0
	.zero		64


//--------------------- .nv.constant0._Z20maxUtilizationKernelPfS_i --------------------------
	.section	.nv.constant0._Z20maxUtilizationKernelPfS_i,"a",@progbits
	.sectionflags	@""
	.align	4
.nv.constant0._Z20maxUtilizationKernelPfS_i:
	.zero		916


//--------------------- SYMBOLS --------------------------

	.type		.nv.reservedSmem.offset0,@object
	.size		.nv.reservedSmem.offset0,0x4
